//
// Generated by NVIDIA NVVM Compiler
//
// Compiler Build ID: CL-36424714
// Cuda compilation tools, release 13.0, V13.0.88
// Based on NVVM 20.0.0
//

.version 9.0
.target sm_100
.address_size 64

	// .globl	_Z9sortBlockPiii
.extern .shared .align 16 .b8 block_data[];

.visible .entry _Z9sortBlockPiii(
	.param .u64 .ptr .align 1 _Z9sortBlockPiii_param_0,
	.param .u32 _Z9sortBlockPiii_param_1,
	.param .u32 _Z9sortBlockPiii_param_2
)
{
	.reg .pred 	%p<18>;
	.reg .b32 	%r<65>;
	.reg .b64 	%rd<5>;

	ld.param.u64 	%rd2, [_Z9sortBlockPiii_param_0];
	ld.param.u32 	%r36, [_Z9sortBlockPiii_param_1];
	ld.param.u32 	%r37, [_Z9sortBlockPiii_param_2];
	cvta.to.global.u64 	%rd3, %rd2;
	mov.u32 	%r38, %ctaid.x;
	mov.u32 	%r1, %tid.x;
	mul.lo.s32 	%r2, %r37, %r38;
	add.s32 	%r39, %r2, %r37;
	min.s32 	%r3, %r39, %r36;
	sub.s32 	%r4, %r3, %r2;
	setp.ge.s32 	%p1, %r1, %r4;
	add.s32 	%r40, %r2, %r1;
	mul.wide.s32 	%rd4, %r40, 4;
	add.s64 	%rd1, %rd3, %rd4;
	shl.b32 	%r41, %r1, 2;
	mov.u32 	%r42, block_data;
	add.s32 	%r5, %r42, %r41;
	@%p1 bra 	$L__BB0_2;
	ld.global.u32 	%r43, [%rd1];
	st.shared.u32 	[%r5], %r43;
$L__BB0_2:
	bar.sync 	0;
	add.s32 	%r6, %r4, -1;
	setp.lt.s32 	%p2, %r4, 2;
	@%p2 bra 	$L__BB0_26;
	add.s32 	%r7, %r3, -2;
	mov.b32 	%r54, 0;
$L__BB0_4:
	sub.s32 	%r9, %r6, %r54;
	sub.s32 	%r45, %r54, %r4;
	setp.gt.s32 	%p3, %r45, -2;
	@%p3 bra 	$L__BB0_25;
	and.b32  	%r10, %r9, 3;
	add.s32 	%r47, %r2, %r54;
	sub.s32 	%r48, %r7, %r47;
	setp.lt.u32 	%p4, %r48, 3;
	mov.b32 	%r62, 0;
	@%p4 bra 	$L__BB0_16;
	and.b32  	%r62, %r9, -4;
	ld.shared.u32 	%r57, [block_data];
	add.s32 	%r56, %r42, 8;
	neg.s32 	%r55, %r62;
$L__BB0_7:
	ld.shared.u32 	%r58, [%r56+-4];
	setp.le.s32 	%p5, %r57, %r58;
	@%p5 bra 	$L__BB0_9;
	st.shared.v2.u32 	[%r56+-8], {%r58, %r57};
	mov.u32 	%r58, %r57;
$L__BB0_9:
	ld.shared.u32 	%r59, [%r56];
	setp.le.s32 	%p6, %r58, %r59;
	@%p6 bra 	$L__BB0_11;
	st.shared.u32 	[%r56+-4], %r59;
	st.shared.u32 	[%r56], %r58;
	mov.u32 	%r59, %r58;
$L__BB0_11:
	ld.shared.u32 	%r60, [%r56+4];
	setp.le.s32 	%p7, %r59, %r60;
	@%p7 bra 	$L__BB0_13;
	st.shared.v2.u32 	[%r56], {%r60, %r59};
	mov.u32 	%r60, %r59;
$L__BB0_13:
	ld.shared.u32 	%r57, [%r56+8];
	setp.le.s32 	%p8, %r60, %r57;
	@%p8 bra 	$L__BB0_15;
	st.shared.u32 	[%r56+4], %r57;
	st.shared.u32 	[%r56+8], %r60;
	mov.u32 	%r57, %r60;
$L__BB0_15:
	add.s32 	%r56, %r56, 16;
	add.s32 	%r55, %r55, 4;
	setp.ne.s32 	%p9, %r55, 0;
	@%p9 bra 	$L__BB0_7;
$L__BB0_16:
	setp.eq.s32 	%p10, %r10, 0;
	@%p10 bra 	$L__BB0_25;
	shl.b32 	%r51, %r62, 2;
	add.s32 	%r28, %r42, %r51;
	ld.shared.u32 	%r29, [%r28];
	ld.shared.u32 	%r63, [%r28+4];
	setp.le.s32 	%p11, %r29, %r63;
	@%p11 bra 	$L__BB0_19;
	st.shared.u32 	[%r28], %r63;
	st.shared.u32 	[%r28+4], %r29;
	mov.u32 	%r63, %r29;
$L__BB0_19:
	setp.eq.s32 	%p12, %r10, 1;
	@%p12 bra 	$L__BB0_25;
	ld.shared.u32 	%r64, [%r28+8];
	setp.le.s32 	%p13, %r63, %r64;
	@%p13 bra 	$L__BB0_22;
	st.shared.u32 	[%r28+4], %r64;
	st.shared.u32 	[%r28+8], %r63;
	mov.u32 	%r64, %r63;
$L__BB0_22:
	setp.eq.s32 	%p14, %r10, 2;
	@%p14 bra 	$L__BB0_25;
	ld.shared.u32 	%r34, [%r28+12];
	setp.le.s32 	%p15, %r64, %r34;
	@%p15 bra 	$L__BB0_25;
	st.shared.u32 	[%r28+8], %r34;
	st.shared.u32 	[%r28+12], %r64;
$L__BB0_25:
	bar.sync 	0;
	add.s32 	%r54, %r54, 1;
	setp.ne.s32 	%p16, %r54, %r6;
	@%p16 bra 	$L__BB0_4;
$L__BB0_26:
	setp.ge.s32 	%p17, %r1, %r4;
	@%p17 bra 	$L__BB0_28;
	ld.shared.u32 	%r53, [%r5];
	st.global.u32 	[%rd1], %r53;
$L__BB0_28:
	ret;

}
	// .globl	_Z11mergeBlocksPiS_iii
.visible .entry _Z11mergeBlocksPiS_iii(
	.param .u64 .ptr .align 1 _Z11mergeBlocksPiS_iii_param_0,
	.param .u64 .ptr .align 1 _Z11mergeBlocksPiS_iii_param_1,
	.param .u32 _Z11mergeBlocksPiS_iii_param_2,
	.param .u32 _Z11mergeBlocksPiS_iii_param_3,
	.param .u32 _Z11mergeBlocksPiS_iii_param_4
)
{
	.reg .pred 	%p<9>;
	.reg .b32 	%r<61>;
	.reg .b64 	%rd<17>;

	ld.param.u64 	%rd3, [_Z11mergeBlocksPiS_iii_param_0];
	ld.param.u64 	%rd4, [_Z11mergeBlocksPiS_iii_param_1];
	ld.param.u32 	%r20, [_Z11mergeBlocksPiS_iii_param_2];
	ld.param.u32 	%r21, [_Z11mergeBlocksPiS_iii_param_3];
	ld.param.u32 	%r22, [_Z11mergeBlocksPiS_iii_param_4];
	cvta.to.global.u64 	%rd1, %rd4;
	cvta.to.global.u64 	%rd2, %rd3;
	mov.u32 	%r23, %ctaid.x;
	mov.u32 	%r1, %tid.x;
	mul.lo.s32 	%r24, %r23, %r21;
	mul.lo.s32 	%r25, %r24, %r22;
	shl.b32 	%r2, %r25, 1;
	mul.lo.s32 	%r26, %r22, %r21;
	add.s32 	%r27, %r2, %r26;
	min.s32 	%r3, %r27, %r20;
	add.s32 	%r28, %r3, %r26;
	min.s32 	%r29, %r28, %r20;
	sub.s32 	%r58, %r3, %r2;
	sub.s32 	%r55, %r29, %r3;
	sub.s32 	%r30, %r29, %r2;
	setp.ge.s32 	%p1, %r1, %r30;
	@%p1 bra 	$L__BB1_10;
	setp.ge.s32 	%p2, %r1, %r58;
	@%p2 bra 	$L__BB1_6;
	add.s32 	%r6, %r2, %r1;
	mul.wide.s32 	%rd11, %r6, 4;
	add.s64 	%rd12, %rd2, %rd11;
	ld.global.u32 	%r7, [%rd12];
	setp.lt.s32 	%p6, %r55, 1;
	mov.b32 	%r57, 0;
	@%p6 bra 	$L__BB1_5;
	mov.b32 	%r57, 0;
$L__BB1_4:
	sub.s32 	%r46, %r55, %r57;
	shr.u32 	%r47, %r46, 31;
	add.s32 	%r48, %r46, %r47;
	shr.s32 	%r49, %r48, 1;
	add.s32 	%r50, %r49, %r57;
	add.s32 	%r51, %r50, %r3;
	mul.wide.s32 	%rd13, %r51, 4;
	add.s64 	%rd14, %rd2, %rd13;
	ld.global.u32 	%r52, [%rd14];
	setp.lt.s32 	%p7, %r52, %r7;
	add.s32 	%r53, %r50, 1;
	selp.b32 	%r57, %r53, %r57, %p7;
	selp.b32 	%r55, %r55, %r50, %p7;
	setp.lt.s32 	%p8, %r57, %r55;
	@%p8 bra 	$L__BB1_4;
$L__BB1_5:
	add.s32 	%r54, %r57, %r6;
	mul.wide.s32 	%rd15, %r54, 4;
	add.s64 	%rd16, %rd1, %rd15;
	st.global.u32 	[%rd16], %r7;
	bra.uni 	$L__BB1_10;
$L__BB1_6:
	sub.s32 	%r13, %r1, %r58;
	add.s32 	%r32, %r13, %r3;
	mul.wide.s32 	%rd5, %r32, 4;
	add.s64 	%rd6, %rd2, %rd5;
	ld.global.u32 	%r14, [%rd6];
	setp.lt.s32 	%p3, %r58, 1;
	mov.b32 	%r60, 0;
	@%p3 bra 	$L__BB1_9;
	mov.b32 	%r60, 0;
$L__BB1_8:
	sub.s32 	%r34, %r58, %r60;
	shr.u32 	%r35, %r34, 31;
	add.s32 	%r36, %r34, %r35;
	shr.s32 	%r37, %r36, 1;
	add.s32 	%r38, %r37, %r60;
	add.s32 	%r39, %r38, %r2;
	mul.wide.s32 	%rd7, %r39, 4;
	add.s64 	%rd8, %rd2, %rd7;
	ld.global.u32 	%r40, [%rd8];
	setp.gt.s32 	%p4, %r40, %r14;
	add.s32 	%r41, %r38, 1;
	selp.b32 	%r60, %r60, %r41, %p4;
	selp.b32 	%r58, %r38, %r58, %p4;
	setp.lt.s32 	%p5, %r60, %r58;
	@%p5 bra 	$L__BB1_8;
$L__BB1_9:
	add.s32 	%r42, %r13, %r2;
	add.s32 	%r43, %r42, %r60;
	mul.wide.s32 	%rd9, %r43, 4;
	add.s64 	%rd10, %rd1, %rd9;
	st.global.u32 	[%rd10], %r14;
$L__BB1_10:
	ret;

}


// ===== COMPILED SASS (sm_100) =====

	.target	sm_100

	.elftype	@"ET_EXEC"


//--------------------- .note.nv.tkinfo           --------------------------
	.section	.note.nv.tkinfo,"",@"SHT_NOTE"
	.sectionflags	@"SHF_NOTE_NV_TKINFO"
	.tkinfo
        /*0018*/ 	.word	0x00000002
        /*0030*/ 	.string	""
        /*0030*/ 	.string	"ptxas"
        /*0030*/ 	.string	"Cuda compilation tools, release 13.0, V13.0.88"
        /*0030*/ 	.string	"Build cuda_13.0.r13.0/compiler.36424714_0"
        /*0030*/ 	.string	"-arch sm_100 -m 64 "



//--------------------- .note.nv.cuinfo           --------------------------
	.section	.note.nv.cuinfo,"",@"SHT_NOTE"
	.sectionflags	@"SHF_NOTE_NV_CUINFO"
        /*0018*/ 	.short	0x0002
        /*001a*/ 	.short	0x0064
        /*001c*/ 	.short	0x0082
	.zero		2


//--------------------- .nv.info                  --------------------------
	.section	.nv.info,"",@"SHT_CUDA_INFO"
	.align	4


	//----- nvinfo : EIATTR_REGCOUNT
	.align		4
        /*0000*/ 	.byte	0x04, 0x2f
        /*0002*/ 	.short	(.L_1 - .L_0)
	.align		4
.L_0:
        /*0004*/ 	.word	index@(_Z9sortBlockPiii)
        /*0008*/ 	.word	0x00000015


	//----- nvinfo : EIATTR_FRAME_SIZE
	.align		4
.L_1:
        /*000c*/ 	.byte	0x04, 0x11
        /*000e*/ 	.short	(.L_3 - .L_2)
	.align		4
.L_2:
        /*0010*/ 	.word	index@(_Z9sortBlockPiii)
        /*0014*/ 	.word	0x00000000


	//----- nvinfo : EIATTR_REGCOUNT
	.align		4
.L_3:
        /*0018*/ 	.byte	0x04, 0x2f
        /*001a*/ 	.short	(.L_5 - .L_4)
	.align		4
.L_4:
        /*001c*/ 	.word	index@(_Z11mergeBlocksPiS_iii)
        /*0020*/ 	.word	0x00000012


	//----- nvinfo : EIATTR_FRAME_SIZE
	.align		4
.L_5:
        /*0024*/ 	.byte	0x04, 0x11
        /*0026*/ 	.short	(.L_7 - .L_6)
	.align		4
.L_6:
        /*0028*/ 	.word	index@(_Z11mergeBlocksPiS_iii)
        /*002c*/ 	.word	0x00000000


	//----- nvinfo : EIATTR_MIN_STACK_SIZE
	.align		4
.L_7:
        /*0030*/ 	.byte	0x04, 0x12
        /*0032*/ 	.short	(.L_9 - .L_8)
	.align		4
.L_8:
        /*0034*/ 	.word	index@(_Z11mergeBlocksPiS_iii)
        /*0038*/ 	.word	0x00000000


	//----- nvinfo : EIATTR_MIN_STACK_SIZE
	.align		4
.L_9:
        /*003c*/ 	.byte	0x04, 0x12
        /*003e*/ 	.short	(.L_11 - .L_10)
	.align		4
.L_10:
        /*0040*/ 	.word	index@(_Z9sortBlockPiii)
        /*0044*/ 	.word	0x00000000
.L_11:


//--------------------- .nv.compat                --------------------------
	.section	.nv.compat,"",@"SHT_CUDA_COMPAT_INFO"
	.align	4
        /*0000*/ 	.byte	0x02, 0x09, 0x00, 0x00, 0x02, 0x02, 0x01, 0x00, 0x02, 0x05, 0x05, 0x00, 0x03, 0x07, 0x01, 0x01
        /*0010*/ 	.byte	0x02, 0x03, 0x00, 0x00, 0x02, 0x06, 0x01, 0x00, 0x04, 0x0b, 0x08, 0x00, 0x09, 0x00, 0x00, 0x00
        /*0020*/ 	.byte	0x00, 0x00, 0x00, 0x00


//--------------------- .nv.info._Z11mergeBlocksPiS_iii --------------------------
	.section	.nv.info._Z11mergeBlocksPiS_iii,"",@"SHT_CUDA_INFO"
	.sectionflags	@""
	.align	4


	//----- nvinfo : EIATTR_CUDA_API_VERSION
	.align		4
        /*0000*/ 	.byte	0x04, 0x37
        /*0002*/ 	.short	(.L_13 - .L_12)
.L_12:
        /*0004*/ 	.word	0x00000082


	//----- nvinfo : EIATTR_KPARAM_INFO
	.align		4
.L_13:
        /*0008*/ 	.byte	0x04, 0x17
        /*000a*/ 	.short	(.L_15 - .L_14)
.L_14:
        /*000c*/ 	.word	0x00000000
        /*0010*/ 	.short	0x0004
        /*0012*/ 	.short	0x0018
        /*0014*/ 	.byte	0x00, 0xf0, 0x11, 0x00


	//----- nvinfo : EIATTR_KPARAM_INFO
	.align		4
.L_15:
        /*0018*/ 	.byte	0x04, 0x17
        /*001a*/ 	.short	(.L_17 - .L_16)
.L_16:
        /*001c*/ 	.word	0x00000000
        /*0020*/ 	.short	0x0003
        /*0022*/ 	.short	0x0014
        /*0024*/ 	.byte	0x00, 0xf0, 0x11, 0x00


	//----- nvinfo : EIATTR_KPARAM_INFO
	.align		4
.L_17:
        /*0028*/ 	.byte	0x04, 0x17
        /*002a*/ 	.short	(.L_19 - .L_18)
.L_18:
        /*002c*/ 	.word	0x00000000
        /*0030*/ 	.short	0x0002
        /*0032*/ 	.short	0x0010
        /*0034*/ 	.byte	0x00, 0xf0, 0x11, 0x00


	//----- nvinfo : EIATTR_KPARAM_INFO
	.align		4
.L_19:
        /*0038*/ 	.byte	0x04, 0x17
        /*003a*/ 	.short	(.L_21 - .L_20)
.L_20:
        /*003c*/ 	.word	0x00000000
        /*0040*/ 	.short	0x0001
        /*0042*/ 	.short	0x0008
        /*0044*/ 	.byte	0x00, 0xf5, 0x21, 0x00


	//----- nvinfo : EIATTR_KPARAM_INFO
	.align		4
.L_21:
        /*0048*/ 	.byte	0x04, 0x17
        /*004a*/ 	.short	(.L_23 - .L_22)
.L_22:
        /*004c*/ 	.word	0x00000000
        /*0050*/ 	.short	0x0000
        /*0052*/ 	.short	0x0000
        /*0054*/ 	.byte	0x00, 0xf5, 0x21, 0x00


	//----- nvinfo : EIATTR_SPARSE_MMA_MASK
	.align		4
.L_23:
        /*0058*/ 	.byte	0x03, 0x50
        /*005a*/ 	.short	0x0000


	//----- nvinfo : EIATTR_MAXREG_COUNT
	.align		4
        /*005c*/ 	.byte	0x03, 0x1b
        /*005e*/ 	.short	0x00ff


	//----- nvinfo : EIATTR_MERCURY_ISA_VERSION
	.align		4
        /*0060*/ 	.byte	0x03, 0x5f
        /*0062*/ 	.short	0x0101


	//----- nvinfo : EIATTR_VRC_CTA_INIT_COUNT
	.align		4
        /*0064*/ 	.byte	0x02, 0x4a
	.zero		1
	.zero		1


	//----- nvinfo : EIATTR_EXIT_INSTR_OFFSETS
	.align		4
        /*0068*/ 	.byte	0x04, 0x1c
        /*006a*/ 	.short	(.L_25 - .L_24)


	//   ....[0]....
.L_24:
        /*006c*/ 	.word	0x00000100


	//   ....[1]....
        /*0070*/ 	.word	0x00000310


	//   ....[2]....
        /*0074*/ 	.word	0x000004c0


	//----- nvinfo : EIATTR_CRS_STACK_SIZE
	.align		4
.L_25:
        /*0078*/ 	.byte	0x04, 0x1e
        /*007a*/ 	.short	(.L_27 - .L_26)
.L_26:
        /*007c*/ 	.word	0x00000000


	//----- nvinfo : EIATTR_CBANK_PARAM_SIZE
	.align		4
.L_27:
        /*0080*/ 	.byte	0x03, 0x19
        /*0082*/ 	.short	0x001c


	//----- nvinfo : EIATTR_PARAM_CBANK
	.align		4
        /*0084*/ 	.byte	0x04, 0x0a
        /*0086*/ 	.short	(.L_29 - .L_28)
	.align		4
.L_28:
        /*0088*/ 	.word	index@(.nv.constant0._Z11mergeBlocksPiS_iii)
        /*008c*/ 	.short	0x0380
        /*008e*/ 	.short	0x001c


	//----- nvinfo : EIATTR_SW_WAR
	.align		4
.L_29:
        /*0090*/ 	.byte	0x04, 0x36
        /*0092*/ 	.short	(.L_31 - .L_30)
.L_30:
        /*0094*/ 	.word	0x00000008
.L_31:


//--------------------- .nv.info._Z9sortBlockPiii --------------------------
	.section	.nv.info._Z9sortBlockPiii,"",@"SHT_CUDA_INFO"
	.sectionflags	@""
	.align	4


	//----- nvinfo : EIATTR_CUDA_API_VERSION
	.align		4
        /*0000*/ 	.byte	0x04, 0x37
        /*0002*/ 	.short	(.L_33 - .L_32)
.L_32:
        /*0004*/ 	.word	0x00000082


	//----- nvinfo : EIATTR_KPARAM_INFO
	.align		4
.L_33:
        /*0008*/ 	.byte	0x04, 0x17
        /*000a*/ 	.short	(.L_35 - .L_34)
.L_34:
        /*000c*/ 	.word	0x00000000
        /*0010*/ 	.short	0x0002
        /*0012*/ 	.short	0x000c
        /*0014*/ 	.byte	0x00, 0xf0, 0x11, 0x00


	//----- nvinfo : EIATTR_KPARAM_INFO
	.align		4
.L_35:
        /*0018*/ 	.byte	0x04, 0x17
        /*001a*/ 	.short	(.L_37 - .L_36)
.L_36:
        /*001c*/ 	.word	0x00000000
        /*0020*/ 	.short	0x0001
        /*0022*/ 	.short	0x0008
        /*0024*/ 	.byte	0x00, 0xf0, 0x11, 0x00


	//----- nvinfo : EIATTR_KPARAM_INFO
	.align		4
.L_37:
        /*0028*/ 	.byte	0x04, 0x17
        /*002a*/ 	.short	(.L_39 - .L_38)
.L_38:
        /*002c*/ 	.word	0x00000000
        /*0030*/ 	.short	0x0000
        /*0032*/ 	.short	0x0000
        /*0034*/ 	.byte	0x00, 0xf5, 0x21, 0x00


	//----- nvinfo : EIATTR_SPARSE_MMA_MASK
	.align		4
.L_39:
        /*0038*/ 	.byte	0x03, 0x50
        /*003a*/ 	.short	0x0000


	//----- nvinfo : EIATTR_MAXREG_COUNT
	.align		4
        /*003c*/ 	.byte	0x03, 0x1b
        /*003e*/ 	.short	0x00ff


	//----- nvinfo : EIATTR_NUM_BARRIERS
	.align		4
        /*0040*/ 	.byte	0x02, 0x4c
        /*0042*/ 	.byte	0x01
	.zero		1


	//----- nvinfo : EIATTR_MERCURY_ISA_VERSION
	.align		4
        /*0044*/ 	.byte	0x03, 0x5f
        /*0046*/ 	.short	0x0101


	//----- nvinfo : EIATTR_VRC_CTA_INIT_COUNT
	.align		4
        /*0048*/ 	.byte	0x02, 0x4a
	.zero		1
	.zero		1


	//----- nvinfo : EIATTR_EXIT_INSTR_OFFSETS
	.align		4
        /*004c*/ 	.byte	0x04, 0x1c
        /*004e*/ 	.short	(.L_41 - .L_40)


	//   ....[0]....
.L_40:
        /*0050*/ 	.word	0x00000dd0


	//   ....[1]....
        /*0054*/ 	.word	0x00000e00


	//----- nvinfo : EIATTR_CBANK_PARAM_SIZE
	.align		4
.L_41:
        /*0058*/ 	.byte	0x03, 0x19
        /*005a*/ 	.short	0x0010


	//----- nvinfo : EIATTR_PARAM_CBANK
	.align		4
        /*005c*/ 	.byte	0x04, 0x0a
        /*005e*/ 	.short	(.L_43 - .L_42)
	.align		4
.L_42:
        /*0060*/ 	.word	index@(.nv.constant0._Z9sortBlockPiii)
        /*0064*/ 	.short	0x0380
        /*0066*/ 	.short	0x0010


	//----- nvinfo : EIATTR_SW_WAR
	.align		4
.L_43:
        /*0068*/ 	.byte	0x04, 0x36
        /*006a*/ 	.short	(.L_45 - .L_44)
.L_44:
        /*006c*/ 	.word	0x00000008
.L_45:


//--------------------- .nv.callgraph             --------------------------
	.section	.nv.callgraph,"",@"SHT_CUDA_CALLGRAPH"
	.align	4
	.sectionentsize	8
	.align		4
        /*0000*/ 	.word	0x00000000
	.align		4
        /*0004*/ 	.word	0xffffffff
	.align		4
        /*0008*/ 	.word	0x00000000
	.align		4
        /*000c*/ 	.word	0xfffffffe
	.align		4
        /*0010*/ 	.word	0x00000000
	.align		4
        /*0014*/ 	.word	0xfffffffd
	.align		4
        /*0018*/ 	.word	0x00000000
	.align		4
        /*001c*/ 	.word	0xfffffffc


//--------------------- .text._Z11mergeBlocksPiS_iii --------------------------
	.section	.text._Z11mergeBlocksPiS_iii,"ax",@progbits
	.align	128
        .global         _Z11mergeBlocksPiS_iii
        .type           _Z11mergeBlocksPiS_iii,@function
        .size           _Z11mergeBlocksPiS_iii,(.L_x_15 - _Z11mergeBlocksPiS_iii)
        .other          _Z11mergeBlocksPiS_iii,@"STO_CUDA_ENTRY STV_DEFAULT"
_Z11mergeBlocksPiS_iii:
.text._Z11mergeBlocksPiS_iii:
[----:B------:R-:W-:Y:S08]  /*0000*/  LDC R1, c[0x0][0x37c] ;  /* 0x0000df00ff017b82 */ /* 0x000ff00000000800 */
[----:B------:R-:W0:Y:S01]  /*0010*/  S2UR UR4, SR_CTAID.X ;  /* 0x00000000000479c3 */ /* 0x000e220000002500 */
[----:B------:R-:W0:Y:S01]  /*0020*/  LDCU.64 UR8, c[0x0][0x390] ;  /* 0x00007200ff0877ac */ /* 0x000e220008000a00 */
[----:B------:R-:W1:Y:S01]  /*0030*/  S2R R9, SR_TID.X ;  /* 0x0000000000097919 */ /* 0x000e620000002100 */
[----:B------:R-:W2:Y:S01]  /*0040*/  LDCU UR6, c[0x0][0x398] ;  /* 0x00007300ff0677ac */ /* 0x000ea20008000800 */
[----:B0-----:R-:W-:-:S04]  /*0050*/  UIMAD UR4, UR4, UR9, URZ ;  /* 0x00000009040472a4 */ /* 0x001fc8000f8e02ff */
[----:B--2---:R-:W-:-:S04]  /*0060*/  UIMAD UR4, UR4, UR6, URZ ;  /* 0x00000006040472a4 */ /* 0x004fc8000f8e02ff */
[----:B------:R-:W-:-:S04]  /*0070*/  USHF.L.U32 UR4, UR4, 0x1, URZ ;  /* 0x0000000104047899 */ /* 0x000fc800080006ff */
[----:B------:R-:W-:-:S04]  /*0080*/  UIMAD UR5, UR9, UR6, UR4 ;  /* 0x00000006090572a4 */ /* 0x000fc8000f8e0204 */
[----:B------:R-:W-:-:S04]  /*0090*/  UISETP.LT.AND UP0, UPT, UR5, UR8, UPT ;  /* 0x000000080500728c */ /* 0x000fc8000bf01270 */
[----:B------:R-:W-:-:S04]  /*00a0*/  USEL UR5, UR5, UR8, UP0 ;  /* 0x0000000805057287 */ /* 0x000fc80008000000 */
[----:B------:R-:W-:-:S04]  /*00b0*/  UIMAD UR6, UR9, UR6, UR5 ;  /* 0x00000006090672a4 */ /* 0x000fc8000f8e0205 */
[----:B------:R-:W-:-:S04]  /*00c0*/  UISETP.LT.AND UP0, UPT, UR6, UR8, UPT ;  /* 0x000000080600728c */ /* 0x000fc8000bf01270 */
[----:B------:R-:W-:-:S04]  /*00d0*/  USEL UR6, UR6, UR8, UP0 ;  /* 0x0000000806067287 */ /* 0x000fc80008000000 */
[----:B------:R-:W-:-:S06]  /*00e0*/  UIADD3 UR7, UPT, UPT, -UR4, UR6, URZ ;  /* 0x0000000604077290 */ /* 0x000fcc000fffe1ff */
[----:B-1----:R-:W-:-:S13]  /*00f0*/  ISETP.GE.AND P0, PT, R9, UR7, PT ;  /* 0x0000000709007c0c */ /* 0x002fda000bf06270 */
[----:B------:R-:W-:Y:S05]  /*0100*/  @P0 EXIT ;  /* 0x000000000000094d */ /* 0x000fea0003800000 */
[----:B------:R-:W-:Y:S01]  /*0110*/  UIADD3 UR7, UPT, UPT, -UR4, UR5, URZ ;  /* 0x0000000504077290 */ /* 0x000fe2000fffe1ff */
[----:B------:R-:W0:Y:S05]  /*0120*/  LDCU.64 UR8, c[0x0][0x358] ;  /* 0x00006b00ff0877ac */ /* 0x000e2a0008000a00 */
[----:B------:R-:W-:-:S05]  /*0130*/  IMAD.U32 R0, RZ, RZ, UR7 ;  /* 0x00000007ff007e24 */ /* 0x000fca000f8e00ff */
[----:B------:R-:W-:-:S13]  /*0140*/  ISETP.GE.AND P0, PT, R9, R0, PT ;  /* 0x000000000900720c */ /* 0x000fda0003f06270 */
[----:B0-----:R-:W-:Y:S05]  /*0150*/  @P0 BRA `(.L_x_0) ;  /* 0x0000000000700947 */ /* 0x001fea0003800000 */
[----:B------:R-:W0:Y:S01]  /*0160*/  LDC.64 R4, c[0x0][0x380] ;  /* 0x0000e000ff047b82 */ /* 0x000e220000000a00 */
[----:B------:R-:W-:Y:S01]  /*0170*/  VIADD R9, R9, UR4 ;  /* 0x0000000409097c36 */ /* 0x000fe20008000000 */
[----:B------:R-:W-:-:S06]  /*0180*/  UIADD3 UR7, UPT, UPT, -UR5, UR6, URZ ;  /* 0x0000000605077290 */ /* 0x000fcc000fffe1ff */
[----:B------:R-:W1:Y:S01]  /*0190*/  LDC.64 R6, c[0x0][0x388] ;  /* 0x0000e200ff067b82 */ /* 0x000e620000000a00 */
[----:B0-----:R-:W-:-:S05]  /*01a0*/  IMAD.WIDE R2, R9, 0x4, R4 ;  /* 0x0000000409027825 */ /* 0x001fca00078e0204 */
[----:B------:R0:W5:Y:S01]  /*01b0*/  LDG.E R11, desc[UR8][R2.64] ;  /* 0x00000008020b7981 */ /* 0x000162000c1e1900 */
[----:B------:R-:W-:Y:S02]  /*01c0*/  IMAD.U32 R0, RZ, RZ, UR7 ;  /* 0x00000007ff007e24 */ /* 0x000fe4000f8e00ff */
[----:B------:R-:W-:-:S03]  /*01d0*/  HFMA2 R13, -RZ, RZ, 0, 0 ;  /* 0x00000000ff0d7431 */ /* 0x000fc600000001ff */
[----:B------:R-:W-:-:S13]  /*01e0*/  ISETP.GE.AND P0, PT, R0, 0x1, PT ;  /* 0x000000010000780c */ /* 0x000fda0003f06270 */
[----:B01----:R-:W-:Y:S05]  /*01f0*/  @!P0 BRA `(.L_x_1) ;  /* 0x0000000000388947 */ /* 0x003fea0003800000 */
[----:B------:R-:W-:Y:S01]  /*0200*/  BSSY.RECONVERGENT B0, `(.L_x_1) ;  /* 0x000000d000007945 */ /* 0x000fe20003800200 */
[----:B------:R-:W-:-:S07]  /*0210*/  IMAD.MOV.U32 R13, RZ, RZ, RZ ;  /* 0x000000ffff0d7224 */ /* 0x000fce00078e00ff */
.L_x_2:
[----:B------:R-:W-:-:S05]  /*0220*/  IMAD.IADD R2, R0, 0x1, -R13 ;  /* 0x0000000100027824 */ /* 0x000fca00078e0a0d */
[----:B------:R-:W-:-:S04]  /*0230*/  LEA.HI R2, R2, R2, RZ, 0x1 ;  /* 0x0000000202027211 */ /* 0x000fc800078f08ff */
[----:B------:R-:W-:-:S04]  /*0240*/  LEA.HI.SX32 R15, R2, R13, 0x1f ;  /* 0x0000000d020f7211 */ /* 0x000fc800078ffaff */
[----:B------:R-:W-:-:S05]  /*0250*/  IADD3 R3, PT, PT, R15, UR5, RZ ;  /* 0x000000050f037c10 */ /* 0x000fca000fffe0ff */
[----:B------:R-:W-:-:S06]  /*0260*/  IMAD.WIDE R2, R3, 0x4, R4 ;  /* 0x0000000403027825 */ /* 0x000fcc00078e0204 */
[----:B------:R-:W2:Y:S02]  /*0270*/  LDG.E R2, desc[UR8][R2.64] ;  /* 0x0000000802027981 */ /* 0x000ea4000c1e1900 */
[----:B--2--5:R-:W-:-:S04]  /*0280*/  ISETP.GE.AND P0, PT, R2, R11, PT ;  /* 0x0000000b0200720c */ /* 0x024fc80003f06270 */
[----:B------:R-:W-:-:S09]  /*0290*/  SEL R0, R0, R15, !P0 ;  /* 0x0000000f00007207 */ /* 0x000fd20004000000 */
[----:B------:R-:W-:-:S05]  /*02a0*/  @!P0 VIADD R13, R15, 0x1 ;  /* 0x000000010f0d8836 */ /* 0x000fca0000000000 */
[----:B------:R-:W-:-:S13]  /*02b0*/  ISETP.GE.AND P0, PT, R13, R0, PT ;  /* 0x000000000d00720c */ /* 0x000fda0003f06270 */
[----:B------:R-:W-:Y:S05]  /*02c0*/  @!P0 BRA `(.L_x_2) ;  /* 0xfffffffc00d48947 */ /* 0x000fea000383ffff */
[----:B------:R-:W-:Y:S05]  /*02d0*/  BSYNC.RECONVERGENT B0 ;  /* 0x0000000000007941 */ /* 0x000fea0003800200 */
.L_x_1:
[----:B------:R-:W-:-:S04]  /*02e0*/  IMAD.IADD R3, R9, 0x1, R13 ;  /* 0x0000000109037824 */ /* 0x000fc800078e020d */
[----:B------:R-:W-:-:S05]  /*02f0*/  IMAD.WIDE R2, R3, 0x4, R6 ;  /* 0x0000000403027825 */ /* 0x000fca00078e0206 */
[----:B-----5:R-:W-:Y:S01]  /*0300*/  STG.E desc[UR8][R2.64], R11 ;  /* 0x0000000b02007986 */ /* 0x020fe2000c101908 */
[----:B------:R-:W-:Y:S05]  /*0310*/  EXIT ;  /* 0x000000000000794d */ /* 0x000fea0003800000 */
.L_x_0:
[----:B------:R-:W0:Y:S01]  /*0320*/  LDC.64 R2, c[0x0][0x380] ;  /* 0x0000e000ff027b82 */ /* 0x000e220000000a00 */
[----:B------:R-:W-:-:S05]  /*0330*/  IADD3 R8, PT, PT, -R0, R9, RZ ;  /* 0x0000000900087210 */ /* 0x000fca0007ffe1ff */
[----:B------:R-:W-:Y:S02]  /*0340*/  VIADD R5, R8, UR5 ;  /* 0x0000000508057c36 */ /* 0x000fe40008000000 */
[----:B------:R-:W1:Y:S02]  /*0350*/  LDC.64 R6, c[0x0][0x388] ;  /* 0x0000e200ff067b82 */ /* 0x000e640000000a00 */
[----:B0-----:R-:W-:-:S05]  /*0360*/  IMAD.WIDE R4, R5, 0x4, R2 ;  /* 0x0000000405047825 */ /* 0x001fca00078e0202 */
[----:B------:R0:W5:Y:S01]  /*0370*/  LDG.E R13, desc[UR8][R4.64] ;  /* 0x00000008040d7981 */ /* 0x000162000c1e1900 */
[----:B------:R-:W-:Y:S01]  /*0380*/  ISETP.GE.AND P0, PT, R0, 0x1, PT ;  /* 0x000000010000780c */ /* 0x000fe20003f06270 */
[----:B------:R-:W-:-:S12]  /*0390*/  IMAD.MOV.U32 R9, RZ, RZ, RZ ;  /* 0x000000ffff097224 */ /* 0x000fd800078e00ff */
[----:B01----:R-:W-:Y:S05]  /*03a0*/  @!P0 BRA `(.L_x_3) ;  /* 0x0000000000388947 */ /* 0x003fea0003800000 */
[----:B------:R-:W-:Y:S01]  /*03b0*/  BSSY.RECONVERGENT B0, `(.L_x_3) ;  /* 0x000000d000007945 */ /* 0x000fe20003800200 */
[----:B------:R-:W-:-:S07]  /*03c0*/  MOV R9, RZ ;  /* 0x000000ff00097202 */ /* 0x000fce0000000f00 */
.L_x_4:
[----:B------:R-:W-:-:S05]  /*03d0*/  IMAD.IADD R4, R0, 0x1, -R9 ;  /* 0x0000000100047824 */ /* 0x000fca00078e0a09 */
[----:B------:R-:W-:-:S04]  /*03e0*/  LEA.HI R4, R4, R4, RZ, 0x1 ;  /* 0x0000000404047211 */ /* 0x000fc800078f08ff */
[----:B------:R-:W-:-:S05]  /*03f0*/  LEA.HI.SX32 R11, R4, R9, 0x1f ;  /* 0x00000009040b7211 */ /* 0x000fca00078ffaff */
[----:B------:R-:W-:-:S04]  /*0400*/  VIADD R5, R11, UR4 ;  /* 0x000000040b057c36 */ /* 0x000fc80008000000 */
[----:B------:R-:W-:-:S06]  /*0410*/  IMAD.WIDE R4, R5, 0x4, R2 ;  /* 0x0000000405047825 */ /* 0x000fcc00078e0202 */
[----:B------:R-:W2:Y:S02]  /*0420*/  LDG.E R4, desc[UR8][R4.64] ;  /* 0x0000000804047981 */ /* 0x000ea4000c1e1900 */
[----:B--2--5:R-:W-:-:S04]  /*0430*/  ISETP.GT.AND P0, PT, R4, R13, PT ;  /* 0x0000000d0400720c */ /* 0x024fc80003f04270 */
[----:B------:R-:W-:-:S09]  /*0440*/  SEL R0, R11, R0, P0 ;  /* 0x000000000b007207 */ /* 0x000fd20000000000 */
[----:B------:R-:W-:-:S04]  /*0450*/  @!P0 IADD3 R9, PT, PT, R11, 0x1, RZ ;  /* 0x000000010b098810 */ /* 0x000fc80007ffe0ff */
[----:B------:R-:W-:-:S13]  /*0460*/  ISETP.GE.AND P0, PT, R9, R0, PT ;  /* 0x000000000900720c */ /* 0x000fda0003f06270 */
[----:B------:R-:W-:Y:S05]  /*0470*/  @!P0 BRA `(.L_x_4) ;  /* 0xfffffffc00d48947 */ /* 0x000fea000383ffff */
[----:B------:R-:W-:Y:S05]  /*0480*/  BSYNC.RECONVERGENT B0 ;  /* 0x0000000000007941 */ /* 0x000fea0003800200 */
.L_x_3:
[----:B------:R-:W-:-:S05]  /*0490*/  IADD3 R3, PT, PT, R9, UR4, R8 ;  /* 0x0000000409037c10 */ /* 0x000fca000fffe008 */
[----:B------:R-:W-:-:S05]  /*04a0*/  IMAD.WIDE R2, R3, 0x4, R6 ;  /* 0x0000000403027825 */ /* 0x000fca00078e0206 */
[----:B-----5:R-:W-:Y:S01]  /*04b0*/  STG.E desc[UR8][R2.64], R13 ;  /* 0x0000000d02007986 */ /* 0x020fe2000c101908 */
[----:B------:R-:W-:Y:S05]  /*04c0*/  EXIT ;  /* 0x000000000000794d */ /* 0x000fea0003800000 */
.L_x_5:
[----:B------:R-:W-:-:S00]  /*04d0*/  BRA `(.L_x_5) ;  /* 0xfffffffc00fc7947 */ /* 0x000fc0000383ffff */
[----:B------:R-:W-:-:S00]  /*04e0*/  NOP ;  /* 0x0000000000007918 */ /* 0x000fc00000000000 */
        /* <DEDUP_REMOVED lines=9> */
.L_x_15:


//--------------------- .text._Z9sortBlockPiii    --------------------------
	.section	.text._Z9sortBlockPiii,"ax",@progbits
	.align	128
        .global         _Z9sortBlockPiii
        .type           _Z9sortBlockPiii,@function
        .size           _Z9sortBlockPiii,(.L_x_16 - _Z9sortBlockPiii)
        .other          _Z9sortBlockPiii,@"STO_CUDA_ENTRY STV_DEFAULT"
_Z9sortBlockPiii:
.text._Z9sortBlockPiii:
[----:B------:R-:W-:Y:S08]  /*0000*/  LDC R1, c[0x0][0x37c] ;  /* 0x0000df00ff017b82 */ /* 0x000ff00000000800 */
[----:B------:R-:W0:Y:S01]  /*0010*/  S2UR UR10, SR_CTAID.X ;  /* 0x00000000000a79c3 */ /* 0x000e220000002500 */
[----:B------:R-:W1:Y:S01]  /*0020*/  S2R R0, SR_TID.X ;  /* 0x0000000000007919 */ /* 0x000e620000002100 */
[----:B------:R-:W2:Y:S06]  /*0030*/  LDCU.64 UR8, c[0x0][0x358] ;  /* 0x00006b00ff0877ac */ /* 0x000eac0008000a00 */
[----:B------:R-:W0:Y:S08]  /*0040*/  LDC.64 R6, c[0x0][0x388] ;  /* 0x0000e200ff067b82 */ /* 0x000e300000000a00 */
[----:B------:R-:W3:Y:S01]  /*0050*/  LDC.64 R2, c[0x0][0x380] ;  /* 0x0000e000ff027b82 */ /* 0x000ee20000000a00 */
[----:B0-----:R-:W-:-:S05]  /*0060*/  IMAD R5, R7, UR10, R7 ;  /* 0x0000000a07057c24 */ /* 0x001fca000f8e0207 */
[----:B------:R-:W-:Y:S01]  /*0070*/  VIMNMX R6, PT, PT, R5, R6, PT ;  /* 0x0000000605067248 */ /* 0x000fe20003fe0100 */
[----:B------:R-:W-:-:S04]  /*0080*/  IMAD R5, RZ, RZ, -UR10 ;  /* 0x8000000aff057e24 */ /* 0x000fc8000f8e02ff */
[C---:B------:R-:W-:Y:S02]  /*0090*/  IMAD R5, R7.reuse, R5, R6 ;  /* 0x0000000507057224 */ /* 0x040fe400078e0206 */
[----:B-1----:R-:W-:-:S03]  /*00a0*/  IMAD R7, R7, UR10, R0 ;  /* 0x0000000a07077c24 */ /* 0x002fc6000f8e0200 */
[----:B------:R-:W-:Y:S01]  /*00b0*/  ISETP.GE.AND P0, PT, R0, R5, PT ;  /* 0x000000050000720c */ /* 0x000fe20003f06270 */
[----:B---3--:R-:W-:-:S12]  /*00c0*/  IMAD.WIDE R2, R7, 0x4, R2 ;  /* 0x0000000407027825 */ /* 0x008fd800078e0202 */
[----:B--2---:R-:W2:Y:S01]  /*00d0*/  @!P0 LDG.E R7, desc[UR8][R2.64] ;  /* 0x0000000802078981 */ /* 0x004ea2000c1e1900 */
[----:B------:R-:W0:Y:S01]  /*00e0*/  S2UR UR5, SR_CgaCtaId ;  /* 0x00000000000579c3 */ /* 0x000e220000008800 */
[----:B------:R-:W-:Y:S02]  /*00f0*/  UMOV UR4, 0x400 ;  /* 0x0000040000047882 */ /* 0x000fe40000000000 */
[----:B0-----:R-:W-:-:S06]  /*0100*/  ULEA UR5, UR5, UR4, 0x18 ;  /* 0x0000000405057291 */ /* 0x001fcc000f8ec0ff */
[----:B------:R-:W-:-:S05]  /*0110*/  LEA R4, R0, UR5, 0x2 ;  /* 0x0000000500047c11 */ /* 0x000fca000f8e10ff */
[----:B--2---:R0:W-:Y:S01]  /*0120*/  @!P0 STS [R4], R7 ;  /* 0x0000000704008388 */ /* 0x0041e20000000800 */
[----:B------:R-:W-:Y:S01]  /*0130*/  BAR.SYNC.DEFER_BLOCKING 0x0 ;  /* 0x0000000000007b1d */ /* 0x000fe20000010000 */
[----:B------:R-:W-:-:S13]  /*0140*/  ISETP.GE.AND P0, PT, R5, 0x2, PT ;  /* 0x000000020500780c */ /* 0x000fda0003f06270 */
[----:B0-----:R-:W-:Y:S05]  /*0150*/  @!P0 BRA `(.L_x_6) ;  /* 0x0000000c00188947 */ /* 0x001fea0003800000 */
[----:B------:R-:W-:Y:S01]  /*0160*/  VIADD R6, R6, 0xfffffffe ;  /* 0xfffffffe06067836 */ /* 0x000fe20000000000 */
[----:B------:R-:W-:Y:S01]  /*0170*/  UMOV UR4, URZ ;  /* 0x000000ff00047c82 */ /* 0x000fe20008000000 */
[----:B------:R-:W-:-:S07]  /*0180*/  VIADD R9, R5, 0xffffffff ;  /* 0xffffffff05097836 */ /* 0x000fce0000000000 */
.L_x_13:
[----:B------:R-:W-:-:S04]  /*0190*/  IADD3 R7, PT, PT, -R5, UR4, RZ ;  /* 0x0000000405077c10 */ /* 0x000fc8000fffe1ff */
[----:B------:R-:W-:-:S13]  /*01a0*/  ISETP.GT.AND P0, PT, R7, -0x2, PT ;  /* 0xfffffffe0700780c */ /* 0x000fda0003f04270 */
[----:B01234-:R-:W-:Y:S05]  /*01b0*/  @P0 BRA `(.L_x_7) ;  /* 0x0000000800f00947 */ /* 0x01ffea0003800000 */
[----:B------:R-:W0:Y:S01]  /*01c0*/  LDCU UR6, c[0x0][0x38c] ;  /* 0x00007180ff0677ac */ /* 0x000e220008000800 */
[----:B------:R-:W-:-:S05]  /*01d0*/  VIADD R8, R9, -UR4 ;  /* 0x8000000409087c36 */ /* 0x000fca0008000000 */
[----:B------:R-:W-:Y:S01]  /*01e0*/  LOP3.LUT R18, R8, 0x3, RZ, 0xc0, !PT ;  /* 0x0000000308127812 */ /* 0x000fe200078ec0ff */
[----:B0-----:R-:W-:-:S06]  /*01f0*/  UIMAD UR6, UR10, UR6, UR4 ;  /* 0x000000060a0672a4 */ /* 0x001fcc000f8e0204 */
[----:B------:R-:W-:-:S05]  /*0200*/  VIADD R7, R6, -UR6 ;  /* 0x8000000606077c36 */ /* 0x000fca0008000000 */
[----:B------:R-:W-:Y:S01]  /*0210*/  ISETP.GE.U32.AND P0, PT, R7, 0x3, PT ;  /* 0x000000030700780c */ /* 0x000fe20003f06070 */
[----:B------:R-:W-:-:S12]  /*0220*/  IMAD.MOV.U32 R7, RZ, RZ, RZ ;  /* 0x000000ffff077224 */ /* 0x000fd800078e00ff */
[----:B------:R-:W-:Y:S05]  /*0230*/  @!P0 BRA `(.L_x_8) ;  /* 0x00000008007c8947 */ /* 0x000fea0003800000 */
[----:B------:R-:W0:Y:S01]  /*0240*/  S2UR UR6, SR_CgaCtaId ;  /* 0x00000000000679c3 */ /* 0x000e220000008800 */
[----:B------:R-:W-:Y:S01]  /*0250*/  LOP3.LUT R7, R8, 0xfffffffc, RZ, 0xc0, !PT ;  /* 0xfffffffc08077812 */ /* 0x000fe200078ec0ff */
[----:B------:R-:W-:-:S04]  /*0260*/  UMOV UR5, 0x400 ;  /* 0x0000040000057882 */ /* 0x000fc80000000000 */
[----:B------:R-:W-:-:S05]  /*0270*/  IMAD.MOV R8, RZ, RZ, -R7 ;  /* 0x000000ffff087224 */ /* 0x000fca00078e0a07 */
[----:B------:R-:W-:Y:S01]  /*0280*/  ISETP.GE.AND P0, PT, R8, RZ, PT ;  /* 0x000000ff0800720c */ /* 0x000fe20003f06270 */
[----:B0-----:R-:W-:-:S04]  /*0290*/  ULEA UR5, UR6, UR5, 0x18 ;  /* 0x0000000506057291 */ /* 0x001fc8000f8ec0ff */
[----:B------:R-:W-:-:S05]  /*02a0*/  UIADD3 UR6, UPT, UPT, UR5, 0x8, URZ ;  /* 0x0000000805067890 */ /* 0x000fca000fffe0ff */
[----:B------:R-:W0:Y:S03]  /*02b0*/  LDS R11, [UR5] ;  /* 0x00000005ff0b7984 */ /* 0x000e260008000800 */
[----:B------:R-:W-:Y:S05]  /*02c0*/  @P0 BRA `(.L_x_9) ;  /* 0x0000000400fc0947 */ /* 0x000fea0003800000 */
[----:B------:R-:W-:Y:S01]  /*02d0*/  IMAD.MOV R10, RZ, RZ, -R8 ;  /* 0x000000ffff0a7224 */ /* 0x000fe200078e0a08 */
[----:B------:R-:W-:-:S04]  /*02e0*/  PLOP3.LUT P0, PT, PT, PT, PT, 0x80, 0x8 ;  /* 0x000000000008781c */ /* 0x000fc80003f0f070 */
[----:B------:R-:W-:-:S13]  /*02f0*/  ISETP.GT.AND P1, PT, R10, 0xc, PT ;  /* 0x0000000c0a00780c */ /* 0x000fda0003f24270 */
[----:B------:R-:W-:Y:S05]  /*0300*/  @!P1 BRA `(.L_x_10) ;  /* 0x0000000400349947 */ /* 0x000fea0003800000 */
[----:B------:R-:W-:-:S13]  /*0310*/  PLOP3.LUT P0, PT, PT, PT, PT, 0x8, 0x80 ;  /* 0x000000000080781c */ /* 0x000fda0003f0e170 */
.L_x_11:
[----:B------:R-:W0:Y:S01]  /*0320*/  LDS R10, [UR6+-0x4] ;  /* 0xfffffc06ff0a7984 */ /* 0x000e220008000800 */
[----:B------:R-:W-:-:S03]  /*0330*/  VIADD R8, R8, 0x10 ;  /* 0x0000001008087836 */ /* 0x000fc60000000000 */
[----:B-1----:R-:W1:Y:S04]  /*0340*/  LDS R13, [UR6] ;  /* 0x00000006ff0d7984 */ /* 0x002e680008000800 */
[----:B------:R-:W2:Y:S04]  /*0350*/  LDS R12, [UR6+0x4] ;  /* 0x00000406ff0c7984 */ /* 0x000ea80008000800 */
[----:B------:R-:W3:Y:S04]  /*0360*/  LDS R15, [UR6+0x8] ;  /* 0x00000806ff0f7984 */ /* 0x000ee80008000800 */
[----:B------:R-:W4:Y:S04]  /*0370*/  LDS R14, [UR6+0xc] ;  /* 0x00000c06ff0e7984 */ /* 0x000f280008000800 */
[----:B------:R-:W5:Y:S04]  /*0380*/  LDS R17, [UR6+0x10] ;  /* 0x00001006ff117984 */ /* 0x000f680008000800 */
[----:B------:R-:W5:Y:S01]  /*0390*/  LDS R16, [UR6+0x14] ;  /* 0x00001406ff107984 */ /* 0x000f620008000800 */
[----:B0-----:R-:W-:-:S13]  /*03a0*/  ISETP.GT.AND P1, PT, R11, R10, PT ;  /* 0x0000000a0b00720c */ /* 0x001fda0003f24270 */
[----:B------:R0:W-:Y:S02]  /*03b0*/  @P1 STS.64 [UR6+-0x8], R10 ;  /* 0xfffff80aff001988 */ /* 0x0001e40008000a06 */
[----:B0-----:R-:W-:Y:S02]  /*03c0*/  @P1 IMAD.MOV.U32 R10, RZ, RZ, R11 ;  /* 0x000000ffff0a1224 */ /* 0x001fe400078e000b */
[----:B------:R-:W0:Y:S03]  /*03d0*/  LDS R11, [UR6+0x18] ;  /* 0x00001806ff0b7984 */ /* 0x000e260008000800 */
[----:B-1----:R-:W-:-:S13]  /*03e0*/  ISETP.GT.AND P1, PT, R10, R13, PT ;  /* 0x0000000d0a00720c */ /* 0x002fda0003f24270 */
[----:B------:R1:W-:Y:S04]  /*03f0*/  @P1 STS [UR6+-0x4], R13 ;  /* 0xfffffc0dff001988 */ /* 0x0003e80008000806 */
[----:B------:R-:W-:Y:S01]  /*0400*/  @P1 STS [UR6], R10 ;  /* 0x0000000aff001988 */ /* 0x000fe20008000806 */
[----:B-1----:R-:W-:-:S03]  /*0410*/  @P1 IMAD.MOV.U32 R13, RZ, RZ, R10 ;  /* 0x000000ffff0d1224 */ /* 0x002fc600078e000a */
[----:B------:R-:W1:Y:S02]  /*0420*/  LDS R10, [UR6+0x1c] ;  /* 0x00001c06ff0a7984 */ /* 0x000e640008000800 */
[----:B--2---:R-:W-:-:S13]  /*0430*/  ISETP.GT.AND P2, PT, R13, R12, PT ;  /* 0x0000000c0d00720c */ /* 0x004fda0003f44270 */
[----:B------:R2:W-:Y:S02]  /*0440*/  @P2 STS.64 [UR6], R12 ;  /* 0x0000000cff002988 */ /* 0x0005e40008000a06 */
[----:B--2---:R-:W-:Y:S02]  /*0450*/  @P2 IMAD.MOV.U32 R12, RZ, RZ, R13 ;  /* 0x000000ffff0c2224 */ /* 0x004fe400078e000d */
[----:B------:R-:W2:Y:S03]  /*0460*/  LDS R13, [UR6+0x20] ;  /* 0x00002006ff0d7984 */ /* 0x000ea60008000800 */
[----:B---3--:R-:W-:-:S13]  /*0470*/  ISETP.GT.AND P1, PT, R12, R15, PT ;  /* 0x0000000f0c00720c */ /* 0x008fda0003f24270 */
[----:B------:R3:W-:Y:S04]  /*0480*/  @P1 STS [UR6+0x4], R15 ;  /* 0x0000040fff001988 */ /* 0x0007e80008000806 */
[----:B------:R-:W-:Y:S01]  /*0490*/  @P1 STS [UR6+0x8], R12 ;  /* 0x0000080cff001988 */ /* 0x000fe20008000806 */
[----:B---3--:R-:W-:-:S03]  /*04a0*/  @P1 IMAD.MOV.U32 R15, RZ, RZ, R12 ;  /* 0x000000ffff0f1224 */ /* 0x008fc600078e000c */
[----:B------:R-:W3:Y:S02]  /*04b0*/  LDS R12, [UR6+0x24] ;  /* 0x00002406ff0c7984 */ /* 0x000ee40008000800 */
[----:B----4-:R-:W-:-:S13]  /*04c0*/  ISETP.GT.AND P2, PT, R15, R14, PT ;  /* 0x0000000e0f00720c */ /* 0x010fda0003f44270 */
[----:B------:R4:W-:Y:S02]  /*04d0*/  @P2 STS.64 [UR6+0x8], R14 ;  /* 0x0000080eff002988 */ /* 0x0009e40008000a06 */
[----:B----4-:R-:W-:Y:S02]  /*04e0*/  @P2 IMAD.MOV.U32 R14, RZ, RZ, R15 ;  /* 0x000000ffff0e2224 */ /* 0x010fe400078e000f */
[----:B------:R-:W4:Y:S03]  /*04f0*/  LDS R15, [UR6+0x28] ;  /* 0x00002806ff0f7984 */ /* 0x000f260008000800 */
[----:B-----5:R-:W-:-:S13]  /*0500*/  ISETP.GT.AND P1, PT, R14, R17, PT ;  /* 0x000000110e00720c */ /* 0x020fda0003f24270 */
[----:B------:R5:W-:Y:S04]  /*0510*/  @P1 STS [UR6+0xc], R17 ;  /* 0x00000c11ff001988 */ /* 0x000be80008000806 */
[----:B------:R-:W-:Y:S01]  /*0520*/  @P1 STS [UR6+0x10], R14 ;  /* 0x0000100eff001988 */ /* 0x000fe20008000806 */
[----:B-----5:R-:W-:-:S03]  /*0530*/  @P1 IMAD.MOV.U32 R17, RZ, RZ, R14 ;  /* 0x000000ffff111224 */ /* 0x020fc600078e000e */
[----:B------:R-:W5:Y:S02]  /*0540*/  LDS R14, [UR6+0x2c] ;  /* 0x00002c06ff0e7984 */ /* 0x000f640008000800 */
[----:B------:R-:W-:-:S13]  /*0550*/  ISETP.GT.AND P2, PT, R17, R16, PT ;  /* 0x000000101100720c */ /* 0x000fda0003f44270 */
[----:B------:R0:W-:Y:S02]  /*0560*/  @P2 STS.64 [UR6+0x10], R16 ;  /* 0x00001010ff002988 */ /* 0x0001e40008000a06 */
[----:B0-----:R-:W-:Y:S02]  /*0570*/  @P2 IMAD.MOV.U32 R16, RZ, RZ, R17 ;  /* 0x000000ffff102224 */ /* 0x001fe400078e0011 */
[----:B------:R-:W0:Y:S03]  /*0580*/  LDS R17, [UR6+0x30] ;  /* 0x00003006ff117984 */ /* 0x000e260008000800 */
[----:B------:R-:W-:-:S13]  /*0590*/  ISETP.GT.AND P1, PT, R16, R11, PT ;  /* 0x0000000b1000720c */ /* 0x000fda0003f24270 */
[----:B------:R1:W-:Y:S04]  /*05a0*/  @P1 STS [UR6+0x14], R11 ;  /* 0x0000140bff001988 */ /* 0x0003e80008000806 */
[----:B------:R-:W-:Y:S01]  /*05b0*/  @P1 STS [UR6+0x18], R16 ;  /* 0x00001810ff001988 */ /* 0x000fe20008000806 */
[----:B-1----:R-:W-:-:S03]  /*05c0*/  @P1 IMAD.MOV.U32 R11, RZ, RZ, R16 ;  /* 0x000000ffff0b1224 */ /* 0x002fc600078e0010 */
[----:B------:R-:W1:Y:S02]  /*05d0*/  LDS R16, [UR6+0x34] ;  /* 0x00003406ff107984 */ /* 0x000e640008000800 */
[----:B------:R-:W-:-:S13]  /*05e0*/  ISETP.GT.AND P2, PT, R11, R10, PT ;  /* 0x0000000a0b00720c */ /* 0x000fda0003f44270 */
[----:B------:R2:W-:Y:S02]  /*05f0*/  @P2 STS.64 [UR6+0x18], R10 ;  /* 0x0000180aff002988 */ /* 0x0005e40008000a06 */
[----:B--2---:R-:W-:Y:S02]  /*0600*/  @P2 IMAD.MOV.U32 R10, RZ, RZ, R11 ;  /* 0x000000ffff0a2224 */ /* 0x004fe400078e000b */
[----:B------:R-:W2:Y:S03]  /*0610*/  LDS R11, [UR6+0x38] ;  /* 0x00003806ff0b7984 */ /* 0x000ea60008000800 */
[----:B------:R-:W-:-:S13]  /*0620*/  ISETP.GT.AND P1, PT, R10, R13, PT ;  /* 0x0000000d0a00720c */ /* 0x000fda0003f24270 */
[----:B------:R3:W-:Y:S04]  /*0630*/  @P1 STS [UR6+0x1c], R13 ;  /* 0x00001c0dff001988 */ /* 0x0007e80008000806 */
[----:B------:R-:W-:Y:S01]  /*0640*/  @P1 STS [UR6+0x20], R10 ;  /* 0x0000200aff001988 */ /* 0x000fe20008000806 */
[----:B---3--:R-:W-:-:S05]  /*0650*/  @P1 IMAD.MOV.U32 R13, RZ, RZ, R10 ;  /* 0x000000ffff0d1224 */ /* 0x008fca00078e000a */
[----:B------:R-:W-:-:S13]  /*0660*/  ISETP.GT.AND P2, PT, R13, R12, PT ;  /* 0x0000000c0d00720c */ /* 0x000fda0003f44270 */
[----:B------:R3:W-:Y:S02]  /*0670*/  @P2 STS.64 [UR6+0x20], R12 ;  /* 0x0000200cff002988 */ /* 0x0007e40008000a06 */
[----:B---3--:R-:W-:-:S05]  /*0680*/  @P2 IMAD.MOV.U32 R12, RZ, RZ, R13 ;  /* 0x000000ffff0c2224 */ /* 0x008fca00078e000d */
[----:B----4-:R-:W-:-:S13]  /*0690*/  ISETP.GT.AND P1, PT, R12, R15, PT ;  /* 0x0000000f0c00720c */ /* 0x010fda0003f24270 */
[----:B------:R3:W-:Y:S04]  /*06a0*/  @P1 STS [UR6+0x24], R15 ;  /* 0x0000240fff001988 */ /* 0x0007e80008000806 */
[----:B------:R-:W-:Y:S01]  /*06b0*/  @P1 STS [UR6+0x28], R12 ;  /* 0x0000280cff001988 */ /* 0x000fe20008000806 */
[----:B---3--:R-:W-:-:S05]  /*06c0*/  @P1 IMAD.MOV.U32 R15, RZ, RZ, R12 ;  /* 0x000000ffff0f1224 */ /* 0x008fca00078e000c */
[----:B-----5:R-:W-:-:S13]  /*06d0*/  ISETP.GT.AND P2, PT, R15, R14, PT ;  /* 0x0000000e0f00720c */ /* 0x020fda0003f44270 */
[----:B------:R3:W-:Y:S02]  /*06e0*/  @P2 STS.64 [UR6+0x28], R14 ;  /* 0x0000280eff002988 */ /* 0x0007e40008000a06 */
[----:B---3--:R-:W-:-:S05]  /*06f0*/  @P2 IMAD.MOV.U32 R14, RZ, RZ, R15 ;  /* 0x000000ffff0e2224 */ /* 0x008fca00078e000f */
[----:B0-----:R-:W-:-:S13]  /*0700*/  ISETP.GT.AND P1, PT, R14, R17, PT ;  /* 0x000000110e00720c */ /* 0x001fda0003f24270 */
[----:B------:R0:W-:Y:S04]  /*0710*/  @P1 STS [UR6+0x2c], R17 ;  /* 0x00002c11ff001988 */ /* 0x0001e80008000806 */
[----:B------:R-:W-:Y:S01]  /*0720*/  @P1 STS [UR6+0x30], R14 ;  /* 0x0000300eff001988 */ /* 0x000fe20008000806 */
[----:B0-----:R-:W-:-:S05]  /*0730*/  @P1 IMAD.MOV.U32 R17, RZ, RZ, R14 ;  /* 0x000000ffff111224 */ /* 0x001fca00078e000e */
[----:B-1----:R-:W-:-:S13]  /*0740*/  ISETP.GT.AND P2, PT, R17, R16, PT ;  /* 0x000000101100720c */ /* 0x002fda0003f44270 */
[----:B------:R0:W-:Y:S02]  /*0750*/  @P2 STS.64 [UR6+0x30], R16 ;  /* 0x00003010ff002988 */ /* 0x0001e40008000a06 */
[----:B0-----:R-:W-:Y:S01]  /*0760*/  @P2 IMAD.MOV.U32 R16, RZ, RZ, R17 ;  /* 0x000000ffff102224 */ /* 0x001fe200078e0011 */
[----:B------:R-:W-:-:S04]  /*0770*/  ISETP.GE.AND P2, PT, R8, -0xc, PT ;  /* 0xfffffff40800780c */ /* 0x000fc80003f46270 */
[----:B--2---:R-:W-:-:S13]  /*0780*/  ISETP.GT.AND P1, PT, R16, R11, PT ;  /* 0x0000000b1000720c */ /* 0x004fda0003f24270 */
[----:B------:R0:W-:Y:S04]  /*0790*/  @P1 STS [UR6+0x34], R11 ;  /* 0x0000340bff001988 */ /* 0x0001e80008000806 */
[----:B------:R1:W-:Y:S01]  /*07a0*/  @P1 STS [UR6+0x38], R16 ;  /* 0x00003810ff001988 */ /* 0x0003e20008000806 */
[----:B------:R-:W-:Y:S01]  /*07b0*/  UIADD3 UR6, UPT, UPT, UR6, 0x40, URZ ;  /* 0x0000004006067890 */ /* 0x000fe2000fffe0ff */
[----:B0-----:R-:W-:Y:S01]  /*07c0*/  @P1 IMAD.MOV.U32 R11, RZ, RZ, R16 ;  /* 0x000000ffff0b1224 */ /* 0x001fe200078e0010 */
[----:B------:R-:W-:Y:S10]  /*07d0*/  @!P2 BRA `(.L_x_11) ;  /* 0xfffffff800d0a947 */ /* 0x000ff4000383ffff */
.L_x_10:
[----:B------:R-:W-:-:S05]  /*07e0*/  IMAD.MOV R10, RZ, RZ, -R8 ;  /* 0x000000ffff0a7224 */ /* 0x000fca00078e0a08 */
[----:B------:R-:W-:-:S13]  /*07f0*/  ISETP.GT.AND P1, PT, R10, 0x4, PT ;  /* 0x000000040a00780c */ /* 0x000fda0003f24270 */
[----:B------:R-:W-:Y:S05]  /*0800*/  @!P1 BRA `(.L_x_12) ;  /* 0x0000000000a49947 */ /* 0x000fea0003800000 */
[----:B------:R-:W0:Y:S01]  /*0810*/  LDS R10, [UR6+-0x4] ;  /* 0xfffffc06ff0a7984 */ /* 0x000e220008000800 */
[----:B------:R-:W-:Y:S01]  /*0820*/  UIADD3 UR7, UPT, UPT, UR6, 0x10, URZ ;  /* 0x0000001006077890 */ /* 0x000fe2000fffe0ff */
[----:B------:R-:W-:Y:S02]  /*0830*/  VIADD R8, R8, 0x4 ;  /* 0x0000000408087836 */ /* 0x000fe40000000000 */
[----:B------:R-:W2:Y:S02]  /*0840*/  LDS R13, [UR6] ;  /* 0x00000006ff0d7984 */ /* 0x000ea40008000800 */
[----:B------:R-:W-:Y:S02]  /*0850*/  VIADD R8, R8, 0x4 ;  /* 0x0000000408087836 */ /* 0x000fe40000000000 */
[----:B------:R-:W3:Y:S04]  /*0860*/  LDS R12, [UR6+0x4] ;  /* 0x00000406ff0c7984 */ /* 0x000ee80008000800 */
[----:B------:R-:W4:Y:S04]  /*0870*/  LDS R15, [UR6+0x8] ;  /* 0x00000806ff0f7984 */ /* 0x000f280008000800 */
[----:B------:R-:W5:Y:S04]  /*0880*/  LDS R14, [UR6+0xc] ;  /* 0x00000c06ff0e7984 */ /* 0x000f680008000800 */
[----:B------:R-:W1:Y:S01]  /*0890*/  LDS R17, [UR6+0x10] ;  /* 0x00001006ff117984 */ /* 0x000e620008000800 */
[----:B0-----:R-:W-:-:S13]  /*08a0*/  ISETP.GT.AND P0, PT, R11, R10, PT ;  /* 0x0000000a0b00720c */ /* 0x001fda0003f04270 */
[----:B------:R0:W-:Y:S02]  /*08b0*/  @P0 STS.64 [UR6+-0x8], R10 ;  /* 0xfffff80aff000988 */ /* 0x0001e40008000a06 */
[----:B0-----:R-:W-:-:S05]  /*08c0*/  @P0 IMAD.MOV.U32 R10, RZ, RZ, R11 ;  /* 0x000000ffff0a0224 */ /* 0x001fca00078e000b */
[----:B--2---:R-:W-:-:S13]  /*08d0*/  ISETP.GT.AND P0, PT, R10, R13, PT ;  /* 0x0000000d0a00720c */ /* 0x004fda0003f04270 */
[----:B------:R0:W-:Y:S04]  /*08e0*/  @P0 STS [UR6+-0x4], R13 ;  /* 0xfffffc0dff000988 */ /* 0x0001e80008000806 */
[----:B------:R-:W-:Y:S01]  /*08f0*/  @P0 STS [UR6], R10 ;  /* 0x0000000aff000988 */ /* 0x000fe20008000806 */
[----:B0-----:R-:W-:-:S05]  /*0900*/  @P0 IMAD.MOV.U32 R13, RZ, RZ, R10 ;  /* 0x000000ffff0d0224 */ /* 0x001fca00078e000a */
[----:B---3--:R-:W-:-:S13]  /*0910*/  ISETP.GT.AND P1, PT, R13, R12, PT ;  /* 0x0000000c0d00720c */ /* 0x008fda0003f24270 */
[----:B------:R0:W-:Y:S02]  /*0920*/  @P1 STS.64 [UR6], R12 ;  /* 0x0000000cff001988 */ /* 0x0001e40008000a06 */
[----:B0-----:R-:W-:-:S05]  /*0930*/  @P1 IMAD.MOV.U32 R12, RZ, RZ, R13 ;  /* 0x000000ffff0c1224 */ /* 0x001fca00078e000d */
[----:B----4-:R-:W-:-:S13]  /*0940*/  ISETP.GT.AND P0, PT, R12, R15, PT ;  /* 0x0000000f0c00720c */ /* 0x010fda0003f04270 */
[----:B------:R0:W-:Y:S04]  /*0950*/  @P0 STS [UR6+0x4], R15 ;  /* 0x0000040fff000988 */ /* 0x0001e80008000806 */
[----:B------:R-:W-:Y:S01]  /*0960*/  @P0 STS [UR6+0x8], R12 ;  /* 0x0000080cff000988 */ /* 0x000fe20008000806 */
[----:B0-----:R-:W-:-:S05]  /*0970*/  @P0 IMAD.MOV.U32 R15, RZ, RZ, R12 ;  /* 0x000000ffff0f0224 */ /* 0x001fca00078e000c */
[----:B-----5:R-:W-:-:S13]  /*0980*/  ISETP.GT.AND P1, PT, R15, R14, PT ;  /* 0x0000000e0f00720c */ /* 0x020fda0003f24270 */
[----:B------:R0:W-:Y:S02]  /*0990*/  @P1 STS.64 [UR6+0x8], R14 ;  /* 0x0000080eff001988 */ /* 0x0001e40008000a06 */
[----:B0-----:R-:W-:-:S05]  /*09a0*/  @P1 IMAD.MOV.U32 R14, RZ, RZ, R15 ;  /* 0x000000ffff0e1224 */ /* 0x001fca00078e000f */
[----:B-1----:R-:W-:-:S13]  /*09b0*/  ISETP.GT.AND P0, PT, R14, R17, PT ;  /* 0x000000110e00720c */ /* 0x002fda0003f04270 */
[----:B------:R0:W-:Y:S04]  /*09c0*/  @P0 STS [UR7+-0x4], R17 ;  /* 0xfffffc11ff000988 */ /* 0x0001e80008000807 */
[----:B------:R-:W-:Y:S04]  /*09d0*/  @P0 STS [UR7], R14 ;  /* 0x0000000eff000988 */ /* 0x000fe80008000807 */
[----:B------:R-:W1:Y:S01]  /*09e0*/  LDS R16, [UR6+0x14] ;  /* 0x00001406ff107984 */ /* 0x000e620008000800 */
[----:B0-----:R-:W-:-:S05]  /*09f0*/  @P0 IMAD.MOV.U32 R17, RZ, RZ, R14 ;  /* 0x000000ffff110224 */ /* 0x001fca00078e000e */
[----:B-1----:R-:W-:-:S13]  /*0a00*/  ISETP.GT.AND P0, PT, R17, R16, PT ;  /* 0x000000101100720c */ /* 0x002fda0003f04270 */
[----:B------:R0:W-:Y:S04]  /*0a10*/  @P0 STS.64 [UR7], R16 ;  /* 0x00000010ff000988 */ /* 0x0001e80008000a07 */
[----:B------:R-:W1:Y:S01]  /*0a20*/  LDS R11, [UR6+0x18] ;  /* 0x00001806ff0b7984 */ /* 0x000e620008000800 */
[----:B------:R-:W-:Y:S01]  /*0a30*/  UIADD3 UR6, UPT, UPT, UR7, 0x10, URZ ;  /* 0x0000001007067890 */ /* 0x000fe2000fffe0ff */
[----:B0-----:R-:W-:Y:S01]  /*0a40*/  @P0 IMAD.MOV.U32 R16, RZ, RZ, R17 ;  /* 0x000000ffff100224 */ /* 0x001fe200078e0011 */
[----:B------:R-:W-:-:S04]  /*0a50*/  PLOP3.LUT P0, PT, PT, PT, PT, 0x8, 0x80 ;  /* 0x000000000080781c */ /* 0x000fc80003f0e170 */
[----:B-1----:R-:W-:-:S13]  /*0a60*/  ISETP.GT.AND P1, PT, R16, R11, PT ;  /* 0x0000000b1000720c */ /* 0x002fda0003f24270 */
[----:B------:R-:W-:Y:S04]  /*0a70*/  @P1 STS [UR7+0x8], R16 ;  /* 0x00000810ff001988 */ /* 0x000fe80008000807 */
[----:B------:R0:W-:Y:S02]  /*0a80*/  @P1 STS [UR7+0x4], R11 ;  /* 0x0000040bff001988 */ /* 0x0001e40008000807 */
[----:B0-----:R-:W-:-:S07]  /*0a90*/  @P1 IMAD.MOV.U32 R11, RZ, RZ, R16 ;  /* 0x000000ffff0b1224 */ /* 0x001fce00078e0010 */
.L_x_12:
[----:B------:R-:W-:-:S13]  /*0aa0*/  ISETP.NE.OR P0, PT, R8, RZ, P0 ;  /* 0x000000ff0800720c */ /* 0x000fda0000705670 */
[----:B------:R-:W-:Y:S05]  /*0ab0*/  @!P0 BRA `(.L_x_8) ;  /* 0x00000000005c8947 */ /* 0x000fea0003800000 */
.L_x_9:
[----:B--2---:R-:W2:Y:S01]  /*0ac0*/  LDS R12, [UR6+-0x4] ;  /* 0xfffffc06ff0c7984 */ /* 0x004ea20008000800 */
[----:B0-----:R-:W-:Y:S02]  /*0ad0*/  IMAD.MOV.U32 R13, RZ, RZ, R11 ;  /* 0x000000ffff0d7224 */ /* 0x001fe400078e000b */
[----:B------:R-:W-:Y:S01]  /*0ae0*/  VIADD R8, R8, 0x4 ;  /* 0x0000000408087836 */ /* 0x000fe20000000000 */
[----:B------:R-:W0:Y:S04]  /*0af0*/  LDS R15, [UR6] ;  /* 0x00000006ff0f7984 */ /* 0x000e280008000800 */
[----:B------:R-:W3:Y:S01]  /*0b00*/  LDS R14, [UR6+0x4] ;  /* 0x00000406ff0e7984 */ /* 0x000ee20008000800 */
[----:B--2---:R-:W-:-:S13]  /*0b10*/  ISETP.GT.AND P0, PT, R11, R12, PT ;  /* 0x0000000c0b00720c */ /* 0x004fda0003f04270 */
[----:B------:R2:W-:Y:S02]  /*0b20*/  @P0 STS.64 [UR6+-0x8], R12 ;  /* 0xfffff80cff000988 */ /* 0x0005e40008000a06 */
[----:B--2---:R-:W-:Y:S02]  /*0b30*/  @P0 IMAD.MOV.U32 R12, RZ, RZ, R11 ;  /* 0x000000ffff0c0224 */ /* 0x004fe400078e000b */
[----:B------:R-:W2:Y:S03]  /*0b40*/  LDS R11, [UR6+0x8] ;  /* 0x00000806ff0b7984 */ /* 0x000ea60008000800 */
[----:B0-----:R-:W-:-:S13]  /*0b50*/  ISETP.GT.AND P0, PT, R12, R15, PT ;  /* 0x0000000f0c00720c */ /* 0x001fda0003f04270 */
[----:B------:R0:W-:Y:S04]  /*0b60*/  @P0 STS [UR6+-0x4], R15 ;  /* 0xfffffc0fff000988 */ /* 0x0001e80008000806 */
[----:B------:R-:W-:Y:S01]  /*0b70*/  @P0 STS [UR6], R12 ;  /* 0x0000000cff000988 */ /* 0x000fe20008000806 */
[----:B0-----:R-:W-:-:S05]  /*0b80*/  @P0 IMAD.MOV.U32 R15, RZ, RZ, R12 ;  /* 0x000000ffff0f0224 */ /* 0x001fca00078e000c */
[----:B---3--:R-:W-:-:S13]  /*0b90*/  ISETP.GT.AND P1, PT, R15, R14, PT ;  /* 0x0000000e0f00720c */ /* 0x008fda0003f24270 */
[----:B------:R0:W-:Y:S02]  /*0ba0*/  @P1 STS.64 [UR6], R14 ;  /* 0x0000000eff001988 */ /* 0x0001e40008000a06 */
[----:B0-----:R-:W-:Y:S01]  /*0bb0*/  @P1 IMAD.MOV.U32 R14, RZ, RZ, R15 ;  /* 0x000000ffff0e1224 */ /* 0x001fe200078e000f */
[----:B------:R-:W-:-:S04]  /*0bc0*/  ISETP.NE.AND P1, PT, R8, RZ, PT ;  /* 0x000000ff0800720c */ /* 0x000fc80003f25270 */
[----:B--2---:R-:W-:-:S13]  /*0bd0*/  ISETP.GT.AND P0, PT, R14, R11, PT ;  /* 0x0000000b0e00720c */ /* 0x004fda0003f04270 */
[----:B------:R0:W-:Y:S04]  /*0be0*/  @P0 STS [UR6+0x4], R11 ;  /* 0x0000040bff000988 */ /* 0x0001e80008000806 */
[----:B------:R2:W-:Y:S01]  /*0bf0*/  @P0 STS [UR6+0x8], R14 ;  /* 0x0000080eff000988 */ /* 0x0005e20008000806 */
[----:B------:R-:W-:Y:S01]  /*0c00*/  UIADD3 UR6, UPT, UPT, UR6, 0x10, URZ ;  /* 0x0000001006067890 */ /* 0x000fe2000fffe0ff */
[----:B0-----:R-:W-:Y:S01]  /*0c10*/  @P0 IMAD.MOV.U32 R11, RZ, RZ, R14 ;  /* 0x000000ffff0b0224 */ /* 0x001fe200078e000e */
[----:B------:R-:W-:Y:S10]  /*0c20*/  @P1 BRA `(.L_x_9) ;  /* 0xfffffffc00a41947 */ /* 0x000ff4000383ffff */
.L_x_8:
[----:B------:R-:W-:-:S13]  /*0c30*/  ISETP.NE.AND P0, PT, R18, RZ, PT ;  /* 0x000000ff1200720c */ /* 0x000fda0003f05270 */
[----:B------:R-:W-:Y:S05]  /*0c40*/  @!P0 BRA `(.L_x_7) ;  /* 0x00000000004c8947 */ /* 0x000fea0003800000 */
[----:B------:R-:W-:Y:S02]  /*0c50*/  LEA R8, R7, UR5, 0x2 ;  /* 0x0000000507087c11 */ /* 0x000fe4000f8e10ff */
[----:B------:R-:W-:-:S03]  /*0c60*/  ISETP.NE.AND P1, PT, R18, 0x1, PT ;  /* 0x000000011200780c */ /* 0x000fc60003f25270 */
[----:B0-----:R-:W0:Y:S02]  /*0c70*/  LDS.64 R10, [R8] ;  /* 0x00000000080a7984 */ /* 0x001e240000000a00 */
[----:B0-----:R-:W-:Y:S01]  /*0c80*/  ISETP.GT.AND P0, PT, R10, R11, PT ;  /* 0x0000000b0a00720c */ /* 0x001fe20003f04270 */
[----:B------:R-:W-:Y:S02]  /*0c90*/  IMAD.MOV.U32 R12, RZ, RZ, R11 ;  /* 0x000000ffff0c7224 */ /* 0x000fe400078e000b */
[----:B------:R-:W-:-:S10]  /*0ca0*/  IMAD.MOV.U32 R13, RZ, RZ, R10 ;  /* 0x000000ffff0d7224 */ /* 0x000fd400078e000a */
[----:B------:R3:W-:Y:S01]  /*0cb0*/  @P0 STS.64 [R8], R12 ;  /* 0x0000000c08000388 */ /* 0x0007e20000000a00 */
[----:B------:R-:W-:Y:S01]  /*0cc0*/  @P0 IMAD.MOV.U32 R11, RZ, RZ, R10 ;  /* 0x000000ffff0b0224 */ /* 0x000fe200078e000a */
[----:B------:R-:W-:Y:S06]  /*0cd0*/  @!P1 BRA `(.L_x_7) ;  /* 0x0000000000289947 */ /* 0x000fec0003800000 */
[----:B---3--:R-:W0:Y:S01]  /*0ce0*/  LDS R13, [R8+0x8] ;  /* 0x00000800080d7984 */ /* 0x008e220000000800 */
[----:B------:R-:W-:Y:S02]  /*0cf0*/  ISETP.NE.AND P1, PT, R18, 0x2, PT ;  /* 0x000000021200780c */ /* 0x000fe40003f25270 */
[----:B0-----:R-:W-:-:S13]  /*0d00*/  ISETP.GT.AND P0, PT, R11, R13, PT ;  /* 0x0000000d0b00720c */ /* 0x001fda0003f04270 */
[----:B------:R-:W-:Y:S04]  /*0d10*/  @P0 STS [R8+0x8], R11 ;  /* 0x0000080b08000388 */ /* 0x000fe80000000800 */
[----:B------:R0:W-:Y:S02]  /*0d20*/  @P0 STS [R8+0x4], R13 ;  /* 0x0000040d08000388 */ /* 0x0001e40000000800 */
[----:B0-----:R-:W-:Y:S01]  /*0d30*/  @P0 IMAD.MOV.U32 R13, RZ, RZ, R11 ;  /* 0x000000ffff0d0224 */ /* 0x001fe200078e000b */
[----:B------:R-:W-:Y:S06]  /*0d40*/  @!P1 BRA `(.L_x_7) ;  /* 0x00000000000c9947 */ /* 0x000fec0003800000 */
[----:B------:R-:W0:Y:S02]  /*0d50*/  LDS R12, [R8+0xc] ;  /* 0x00000c00080c7984 */ /* 0x000e240000000800 */
[----:B0-----:R-:W-:-:S13]  /*0d60*/  ISETP.GT.AND P0, PT, R13, R12, PT ;  /* 0x0000000c0d00720c */ /* 0x001fda0003f04270 */
[----:B------:R4:W-:Y:S02]  /*0d70*/  @P0 STS.64 [R8+0x8], R12 ;  /* 0x0000080c08000388 */ /* 0x0009e40000000a00 */
.L_x_7:
[----:B------:R-:W-:Y:S01]  /*0d80*/  UIADD3 UR4, UPT, UPT, UR4, 0x1, URZ ;  /* 0x0000000104047890 */ /* 0x000fe2000fffe0ff */
[----:B------:R-:W-:Y:S05]  /*0d90*/  BAR.SYNC.DEFER_BLOCKING 0x0 ;  /* 0x0000000000007b1d */ /* 0x000fea0000010000 */
[----:B------:R-:W-:-:S13]  /*0da0*/  ISETP.NE.AND P0, PT, R9, UR4, PT ;  /* 0x0000000409007c0c */ /* 0x000fda000bf05270 */
[----:B------:R-:W-:Y:S05]  /*0db0*/  @P0 BRA `(.L_x_13) ;  /* 0xfffffff000f40947 */ /* 0x000fea000383ffff */
.L_x_6:
[----:B------:R-:W-:-:S13]  /*0dc0*/  ISETP.GE.AND P0, PT, R0, R5, PT ;  /* 0x000000050000720c */ /* 0x000fda0003f06270 */
[----:B------:R-:W-:Y:S05]  /*0dd0*/  @P0 EXIT ;  /* 0x000000000000094d */ /* 0x000fea0003800000 */
[----:B------:R-:W5:Y:S04]  /*0de0*/  LDS R5, [R4] ;  /* 0x0000000004057984 */ /* 0x000f680000000800 */
[----:B-----5:R-:W-:Y:S01]  /*0df0*/  STG.E desc[UR8][R2.64], R5 ;  /* 0x0000000502007986 */ /* 0x020fe2000c101908 */
[----:B------:R-:W-:Y:S05]  /*0e00*/  EXIT ;  /* 0x000000000000794d */ /* 0x000fea0003800000 */
.L_x_14:
        /* <DEDUP_REMOVED lines=15> */
.L_x_16:


//--------------------- .nv.shared._Z11mergeBlocksPiS_iii --------------------------
	.section	.nv.shared._Z11mergeBlocksPiS_iii,"aw",@nobits
	.sectionflags	@""
	.align	16
	.zero		1024


//--------------------- .nv.shared.reserved.0     --------------------------
	.section	.nv.shared.reserved.0,"aw",@nobits
	.weak		__nv_reservedSMEM_offset_0_alias
	.size		__nv_reservedSMEM_offset_0_alias, 0, 64
	.other		__nv_reservedSMEM_offset_0_alias,@"STO_CUDA_RESERVED_SHARED STV_DEFAULT"
__nv_reservedSMEM_offset_0_alias:
	.zero		0
	.zero		64


//--------------------- .nv.shared._Z9sortBlockPiii --------------------------
	.section	.nv.shared._Z9sortBlockPiii,"aw",@nobits
	.sectionflags	@""
	.align	16
	.zero		1024


//--------------------- .nv.constant0._Z11mergeBlocksPiS_iii --------------------------
	.section	.nv.constant0._Z11mergeBlocksPiS_iii,"a",@progbits
	.sectionflags	@""
	.align	4
.nv.constant0._Z11mergeBlocksPiS_iii:
	.zero		924


//--------------------- .nv.constant0._Z9sortBlockPiii --------------------------
	.section	.nv.constant0._Z9sortBlockPiii,"a",@progbits
	.sectionflags	@""
	.align	4
.nv.constant0._Z9sortBlockPiii:
	.zero		912


//--------------------- SYMBOLS --------------------------

	.type		.nv.reservedSmem.offset0,@object
	.size		.nv.reservedSmem.offset0,0x4
	.type		.nv.reservedSmem.cap,@object
	.size		.nv.reservedSmem.cap,0x4
